//
// Generated by NVIDIA NVVM Compiler
//
// Compiler Build ID: CL-36424714
// Cuda compilation tools, release 13.0, V13.0.88
// Based on NVVM 20.0.0
//

.version 9.0
.target sm_100
.address_size 64

	// .globl	_Z14quantizeKernelPKfPafai

.visible .entry _Z14quantizeKernelPKfPafai(
	.param .u64 .ptr .align 1 _Z14quantizeKernelPKfPafai_param_0,
	.param .u64 .ptr .align 1 _Z14quantizeKernelPKfPafai_param_1,
	.param .f32 _Z14quantizeKernelPKfPafai_param_2,
	.param .u8 _Z14quantizeKernelPKfPafai_param_3,
	.param .u32 _Z14quantizeKernelPKfPafai_param_4
)
{
	.reg .pred 	%p<2>;
	.reg .b16 	%rs<2>;
	.reg .b32 	%r<11>;
	.reg .b32 	%f<4>;
	.reg .b64 	%rd<9>;

	ld.param.u64 	%rd1, [_Z14quantizeKernelPKfPafai_param_0];
	ld.param.u64 	%rd2, [_Z14quantizeKernelPKfPafai_param_1];
	ld.param.f32 	%f1, [_Z14quantizeKernelPKfPafai_param_2];
	ld.param.s8 	%rs1, [_Z14quantizeKernelPKfPafai_param_3];
	ld.param.u32 	%r2, [_Z14quantizeKernelPKfPafai_param_4];
	mov.u32 	%r3, %ctaid.x;
	mov.u32 	%r4, %ntid.x;
	mov.u32 	%r5, %tid.x;
	mad.lo.s32 	%r1, %r3, %r4, %r5;
	setp.ge.s32 	%p1, %r1, %r2;
	@%p1 bra 	$L__BB0_2;
	cvta.to.global.u64 	%rd3, %rd1;
	cvta.to.global.u64 	%rd4, %rd2;
	cvt.s64.s32 	%rd5, %r1;
	mul.wide.s32 	%rd6, %r1, 4;
	add.s64 	%rd7, %rd3, %rd6;
	ld.global.f32 	%f2, [%rd7];
	div.rn.f32 	%f3, %f2, %f1;
	cvt.rni.s32.f32 	%r6, %f3;
	cvt.s32.s16 	%r7, %rs1;
	add.s32 	%r8, %r6, %r7;
	min.s32 	%r9, %r8, 127;
	max.s32 	%r10, %r9, -128;
	add.s64 	%rd8, %rd4, %rd5;
	st.global.u8 	[%rd8], %r10;
$L__BB0_2:
	ret;

}
	// .globl	_Z16dequantizeKernelPKaPffai
.visible .entry _Z16dequantizeKernelPKaPffai(
	.param .u64 .ptr .align 1 _Z16dequantizeKernelPKaPffai_param_0,
	.param .u64 .ptr .align 1 _Z16dequantizeKernelPKaPffai_param_1,
	.param .f32 _Z16dequantizeKernelPKaPffai_param_2,
	.param .u8 _Z16dequantizeKernelPKaPffai_param_3,
	.param .u32 _Z16dequantizeKernelPKaPffai_param_4
)
{
	.reg .pred 	%p<2>;
	.reg .b16 	%rs<3>;
	.reg .b32 	%r<6>;
	.reg .b32 	%f<6>;
	.reg .b64 	%rd<9>;

	ld.param.u64 	%rd1, [_Z16dequantizeKernelPKaPffai_param_0];
	ld.param.u64 	%rd2, [_Z16dequantizeKernelPKaPffai_param_1];
	ld.param.f32 	%f1, [_Z16dequantizeKernelPKaPffai_param_2];
	ld.param.s8 	%rs1, [_Z16dequantizeKernelPKaPffai_param_3];
	ld.param.u32 	%r2, [_Z16dequantizeKernelPKaPffai_param_4];
	mov.u32 	%r3, %ctaid.x;
	mov.u32 	%r4, %ntid.x;
	mov.u32 	%r5, %tid.x;
	mad.lo.s32 	%r1, %r3, %r4, %r5;
	setp.ge.s32 	%p1, %r1, %r2;
	@%p1 bra 	$L__BB1_2;
	cvta.to.global.u64 	%rd3, %rd1;
	cvta.to.global.u64 	%rd4, %rd2;
	cvt.s64.s32 	%rd5, %r1;
	add.s64 	%rd6, %rd3, %rd5;
	ld.global.s8 	%rs2, [%rd6];
	cvt.rn.f32.s16 	%f2, %rs2;
	cvt.rn.f32.s16 	%f3, %rs1;
	sub.f32 	%f4, %f2, %f3;
	mul.f32 	%f5, %f1, %f4;
	mul.wide.s32 	%rd7, %r1, 4;
	add.s64 	%rd8, %rd4, %rd7;
	st.global.f32 	[%rd8], %f5;
$L__BB1_2:
	ret;

}


// ===== COMPILED SASS (sm_100) =====

	.target	sm_100

	.elftype	@"ET_EXEC"


//--------------------- .note.nv.tkinfo           --------------------------
	.section	.note.nv.tkinfo,"",@"SHT_NOTE"
	.sectionflags	@"SHF_NOTE_NV_TKINFO"
	.tkinfo
        /*0018*/ 	.word	0x00000002
        /*0030*/ 	.string	""
        /*0030*/ 	.string	"ptxas"
        /*0030*/ 	.string	"Cuda compilation tools, release 13.0, V13.0.88"
        /*0030*/ 	.string	"Build cuda_13.0.r13.0/compiler.36424714_0"
        /*0030*/ 	.string	"-arch sm_100 -m 64 "



//--------------------- .note.nv.cuinfo           --------------------------
	.section	.note.nv.cuinfo,"",@"SHT_NOTE"
	.sectionflags	@"SHF_NOTE_NV_CUINFO"
        /*0018*/ 	.short	0x0002
        /*001a*/ 	.short	0x0064
        /*001c*/ 	.short	0x0082
	.zero		2


//--------------------- .nv.info                  --------------------------
	.section	.nv.info,"",@"SHT_CUDA_INFO"
	.align	4


	//----- nvinfo : EIATTR_REGCOUNT
	.align		4
        /*0000*/ 	.byte	0x04, 0x2f
        /*0002*/ 	.short	(.L_1 - .L_0)
	.align		4
.L_0:
        /*0004*/ 	.word	index@(_Z14quantizeKernelPKfPafai)
        /*0008*/ 	.word	0x00000010


	//----- nvinfo : EIATTR_FRAME_SIZE
	.align		4
.L_1:
        /*000c*/ 	.byte	0x04, 0x11
        /*000e*/ 	.short	(.L_3 - .L_2)
	.align		4
.L_2:
        /*0010*/ 	.word	index@($__internal_0_$__cuda_sm3x_div_rn_noftz_f32_slowpath)
        /*0014*/ 	.word	0x00000000


	//----- nvinfo : EIATTR_FRAME_SIZE
	.align		4
.L_3:
        /*0018*/ 	.byte	0x04, 0x11
        /*001a*/ 	.short	(.L_5 - .L_4)
	.align		4
.L_4:
        /*001c*/ 	.word	index@(_Z14quantizeKernelPKfPafai)
        /*0020*/ 	.word	0x00000000


	//----- nvinfo : EIATTR_REGCOUNT
	.align		4
.L_5:
        /*0024*/ 	.byte	0x04, 0x2f
        /*0026*/ 	.short	(.L_7 - .L_6)
	.align		4
.L_6:
        /*0028*/ 	.word	index@(_Z16dequantizeKernelPKaPffai)
        /*002c*/ 	.word	0x0000000c


	//----- nvinfo : EIATTR_FRAME_SIZE
	.align		4
.L_7:
        /*0030*/ 	.byte	0x04, 0x11
        /*0032*/ 	.short	(.L_9 - .L_8)
	.align		4
.L_8:
        /*0034*/ 	.word	index@(_Z16dequantizeKernelPKaPffai)
        /*0038*/ 	.word	0x00000000


	//----- nvinfo : EIATTR_MIN_STACK_SIZE
	.align		4
.L_9:
        /*003c*/ 	.byte	0x04, 0x12
        /*003e*/ 	.short	(.L_11 - .L_10)
	.align		4
.L_10:
        /*0040*/ 	.word	index@(_Z16dequantizeKernelPKaPffai)
        /*0044*/ 	.word	0x00000000


	//----- nvinfo : EIATTR_MIN_STACK_SIZE
	.align		4
.L_11:
        /*0048*/ 	.byte	0x04, 0x12
        /*004a*/ 	.short	(.L_13 - .L_12)
	.align		4
.L_12:
        /*004c*/ 	.word	index@(_Z14quantizeKernelPKfPafai)
        /*0050*/ 	.word	0x00000000
.L_13:


//--------------------- .nv.compat                --------------------------
	.section	.nv.compat,"",@"SHT_CUDA_COMPAT_INFO"
	.align	4
        /*0000*/ 	.byte	0x02, 0x09, 0x00, 0x00, 0x02, 0x02, 0x01, 0x00, 0x02, 0x05, 0x05, 0x00, 0x03, 0x07, 0x01, 0x01
        /*0010*/ 	.byte	0x02, 0x03, 0x00, 0x00, 0x02, 0x06, 0x01, 0x00, 0x04, 0x0b, 0x08, 0x00, 0x01, 0x00, 0x00, 0x00
        /*0020*/ 	.byte	0x00, 0x00, 0x00, 0x00


//--------------------- .nv.info._Z16dequantizeKernelPKaPffai --------------------------
	.section	.nv.info._Z16dequantizeKernelPKaPffai,"",@"SHT_CUDA_INFO"
	.sectionflags	@""
	.align	4


	//----- nvinfo : EIATTR_CUDA_API_VERSION
	.align		4
        /*0000*/ 	.byte	0x04, 0x37
        /*0002*/ 	.short	(.L_15 - .L_14)
.L_14:
        /*0004*/ 	.word	0x00000082


	//----- nvinfo : EIATTR_KPARAM_INFO
	.align		4
.L_15:
        /*0008*/ 	.byte	0x04, 0x17
        /*000a*/ 	.short	(.L_17 - .L_16)
.L_16:
        /*000c*/ 	.word	0x00000000
        /*0010*/ 	.short	0x0004
        /*0012*/ 	.short	0x0018
        /*0014*/ 	.byte	0x00, 0xf0, 0x11, 0x00


	//----- nvinfo : EIATTR_KPARAM_INFO
	.align		4
.L_17:
        /*0018*/ 	.byte	0x04, 0x17
        /*001a*/ 	.short	(.L_19 - .L_18)
.L_18:
        /*001c*/ 	.word	0x00000000
        /*0020*/ 	.short	0x0003
        /*0022*/ 	.short	0x0014
        /*0024*/ 	.byte	0x00, 0xf0, 0x05, 0x00


	//----- nvinfo : EIATTR_KPARAM_INFO
	.align		4
.L_19:
        /*0028*/ 	.byte	0x04, 0x17
        /*002a*/ 	.short	(.L_21 - .L_20)
.L_20:
        /*002c*/ 	.word	0x00000000
        /*0030*/ 	.short	0x0002
        /*0032*/ 	.short	0x0010
        /*0034*/ 	.byte	0x00, 0xf0, 0x11, 0x00


	//----- nvinfo : EIATTR_KPARAM_INFO
	.align		4
.L_21:
        /*0038*/ 	.byte	0x04, 0x17
        /*003a*/ 	.short	(.L_23 - .L_22)
.L_22:
        /*003c*/ 	.word	0x00000000
        /*0040*/ 	.short	0x0001
        /*0042*/ 	.short	0x0008
        /*0044*/ 	.byte	0x00, 0xf5, 0x21, 0x00


	//----- nvinfo : EIATTR_KPARAM_INFO
	.align		4
.L_23:
        /*0048*/ 	.byte	0x04, 0x17
        /*004a*/ 	.short	(.L_25 - .L_24)
.L_24:
        /*004c*/ 	.word	0x00000000
        /*0050*/ 	.short	0x0000
        /*0052*/ 	.short	0x0000
        /*0054*/ 	.byte	0x00, 0xf5, 0x21, 0x00


	//----- nvinfo : EIATTR_SPARSE_MMA_MASK
	.align		4
.L_25:
        /*0058*/ 	.byte	0x03, 0x50
        /*005a*/ 	.short	0x0000


	//----- nvinfo : EIATTR_MAXREG_COUNT
	.align		4
        /*005c*/ 	.byte	0x03, 0x1b
        /*005e*/ 	.short	0x00ff


	//----- nvinfo : EIATTR_MERCURY_ISA_VERSION
	.align		4
        /*0060*/ 	.byte	0x03, 0x5f
        /*0062*/ 	.short	0x0101


	//----- nvinfo : EIATTR_VRC_CTA_INIT_COUNT
	.align		4
        /*0064*/ 	.byte	0x02, 0x4a
	.zero		1
	.zero		1


	//----- nvinfo : EIATTR_EXIT_INSTR_OFFSETS
	.align		4
        /*0068*/ 	.byte	0x04, 0x1c
        /*006a*/ 	.short	(.L_27 - .L_26)


	//   ....[0]....
.L_26:
        /*006c*/ 	.word	0x00000070


	//   ....[1]....
        /*0070*/ 	.word	0x00000160


	//----- nvinfo : EIATTR_CBANK_PARAM_SIZE
	.align		4
.L_27:
        /*0074*/ 	.byte	0x03, 0x19
        /*0076*/ 	.short	0x001c


	//----- nvinfo : EIATTR_PARAM_CBANK
	.align		4
        /*0078*/ 	.byte	0x04, 0x0a
        /*007a*/ 	.short	(.L_29 - .L_28)
	.align		4
.L_28:
        /*007c*/ 	.word	index@(.nv.constant0._Z16dequantizeKernelPKaPffai)
        /*0080*/ 	.short	0x0380
        /*0082*/ 	.short	0x001c


	//----- nvinfo : EIATTR_SW_WAR
	.align		4
.L_29:
        /*0084*/ 	.byte	0x04, 0x36
        /*0086*/ 	.short	(.L_31 - .L_30)
.L_30:
        /*0088*/ 	.word	0x00000008
.L_31:


//--------------------- .nv.info._Z14quantizeKernelPKfPafai --------------------------
	.section	.nv.info._Z14quantizeKernelPKfPafai,"",@"SHT_CUDA_INFO"
	.sectionflags	@""
	.align	4


	//----- nvinfo : EIATTR_CUDA_API_VERSION
	.align		4
        /*0000*/ 	.byte	0x04, 0x37
        /*0002*/ 	.short	(.L_33 - .L_32)
.L_32:
        /*0004*/ 	.word	0x00000082


	//----- nvinfo : EIATTR_KPARAM_INFO
	.align		4
.L_33:
        /*0008*/ 	.byte	0x04, 0x17
        /*000a*/ 	.short	(.L_35 - .L_34)
.L_34:
        /*000c*/ 	.word	0x00000000
        /*0010*/ 	.short	0x0004
        /*0012*/ 	.short	0x0018
        /*0014*/ 	.byte	0x00, 0xf0, 0x11, 0x00


	//----- nvinfo : EIATTR_KPARAM_INFO
	.align		4
.L_35:
        /*0018*/ 	.byte	0x04, 0x17
        /*001a*/ 	.short	(.L_37 - .L_36)
.L_36:
        /*001c*/ 	.word	0x00000000
        /*0020*/ 	.short	0x0003
        /*0022*/ 	.short	0x0014
        /*0024*/ 	.byte	0x00, 0xf0, 0x05, 0x00


	//----- nvinfo : EIATTR_KPARAM_INFO
	.align		4
.L_37:
        /*0028*/ 	.byte	0x04, 0x17
        /*002a*/ 	.short	(.L_39 - .L_38)
.L_38:
        /*002c*/ 	.word	0x00000000
        /*0030*/ 	.short	0x0002
        /*0032*/ 	.short	0x0010
        /*0034*/ 	.byte	0x00, 0xf0, 0x11, 0x00


	//----- nvinfo : EIATTR_KPARAM_INFO
	.align		4
.L_39:
        /*0038*/ 	.byte	0x04, 0x17
        /*003a*/ 	.short	(.L_41 - .L_40)
.L_40:
        /*003c*/ 	.word	0x00000000
        /*0040*/ 	.short	0x0001
        /*0042*/ 	.short	0x0008
        /*0044*/ 	.byte	0x00, 0xf5, 0x21, 0x00


	//----- nvinfo : EIATTR_KPARAM_INFO
	.align		4
.L_41:
        /*0048*/ 	.byte	0x04, 0x17
        /*004a*/ 	.short	(.L_43 - .L_42)
.L_42:
        /*004c*/ 	.word	0x00000000
        /*0050*/ 	.short	0x0000
        /*0052*/ 	.short	0x0000
        /*0054*/ 	.byte	0x00, 0xf5, 0x21, 0x00


	//----- nvinfo : EIATTR_SPARSE_MMA_MASK
	.align		4
.L_43:
        /*0058*/ 	.byte	0x03, 0x50
        /*005a*/ 	.short	0x0000


	//----- nvinfo : EIATTR_MAXREG_COUNT
	.align		4
        /*005c*/ 	.byte	0x03, 0x1b
        /*005e*/ 	.short	0x00ff


	//----- nvinfo : EIATTR_MERCURY_ISA_VERSION
	.align		4
        /*0060*/ 	.byte	0x03, 0x5f
        /*0062*/ 	.short	0x0101


	//----- nvinfo : EIATTR_VRC_CTA_INIT_COUNT
	.align		4
        /*0064*/ 	.byte	0x02, 0x4a
	.zero		1
	.zero		1


	//----- nvinfo : EIATTR_EXIT_INSTR_OFFSETS
	.align		4
        /*0068*/ 	.byte	0x04, 0x1c
        /*006a*/ 	.short	(.L_45 - .L_44)


	//   ....[0]....
.L_44:
        /*006c*/ 	.word	0x00000070


	//   ....[1]....
        /*0070*/ 	.word	0x00000230


	//----- nvinfo : EIATTR_CRS_STACK_SIZE
	.align		4
.L_45:
        /*0074*/ 	.byte	0x04, 0x1e
        /*0076*/ 	.short	(.L_47 - .L_46)
.L_46:
        /*0078*/ 	.word	0x00000000


	//----- nvinfo : EIATTR_CBANK_PARAM_SIZE
	.align		4
.L_47:
        /*007c*/ 	.byte	0x03, 0x19
        /*007e*/ 	.short	0x001c


	//----- nvinfo : EIATTR_PARAM_CBANK
	.align		4
        /*0080*/ 	.byte	0x04, 0x0a
        /*0082*/ 	.short	(.L_49 - .L_48)
	.align		4
.L_48:
        /*0084*/ 	.word	index@(.nv.constant0._Z14quantizeKernelPKfPafai)
        /*0088*/ 	.short	0x0380
        /*008a*/ 	.short	0x001c


	//----- nvinfo : EIATTR_SW_WAR
	.align		4
.L_49:
        /*008c*/ 	.byte	0x04, 0x36
        /*008e*/ 	.short	(.L_51 - .L_50)
.L_50:
        /*0090*/ 	.word	0x00000008
.L_51:


//--------------------- .nv.callgraph             --------------------------
	.section	.nv.callgraph,"",@"SHT_CUDA_CALLGRAPH"
	.align	4
	.sectionentsize	8
	.align		4
        /*0000*/ 	.word	0x00000000
	.align		4
        /*0004*/ 	.word	0xffffffff
	.align		4
        /*0008*/ 	.word	0x00000000
	.align		4
        /*000c*/ 	.word	0xfffffffe
	.align		4
        /*0010*/ 	.word	0x00000000
	.align		4
        /*0014*/ 	.word	0xfffffffd
	.align		4
        /*0018*/ 	.word	0x00000000
	.align		4
        /*001c*/ 	.word	0xfffffffc


//--------------------- .text._Z16dequantizeKernelPKaPffai --------------------------
	.section	.text._Z16dequantizeKernelPKaPffai,"ax",@progbits
	.align	128
        .global         _Z16dequantizeKernelPKaPffai
        .type           _Z16dequantizeKernelPKaPffai,@function
        .size           _Z16dequantizeKernelPKaPffai,(.L_x_16 - _Z16dequantizeKernelPKaPffai)
        .other          _Z16dequantizeKernelPKaPffai,@"STO_CUDA_ENTRY STV_DEFAULT"
_Z16dequantizeKernelPKaPffai:
.text._Z16dequantizeKernelPKaPffai:
[----:B------:R-:W-:Y:S01]  /*0000*/  LDC R1, c[0x0][0x37c] ;  /* 0x0000df00ff017b82 */ /* 0x000fe20000000800 */
[----:B------:R-:W0:Y:S07]  /*0010*/  S2R R0, SR_TID.X ;  /* 0x0000000000007919 */ /* 0x000e2e0000002100 */
[----:B------:R-:W0:Y:S01]  /*0020*/  S2UR UR4, SR_CTAID.X ;  /* 0x00000000000479c3 */ /* 0x000e220000002500 */
[----:B------:R-:W1:Y:S07]  /*0030*/  LDCU UR5, c[0x0][0x398] ;  /* 0x00007300ff0577ac */ /* 0x000e6e0008000800 */
[----:B------:R-:W0:Y:S02]  /*0040*/  LDC R7, c[0x0][0x360] ;  /* 0x0000d800ff077b82 */ /* 0x000e240000000800 */
[----:B0-----:R-:W-:-:S05]  /*0050*/  IMAD R7, R7, UR4, R0 ;  /* 0x0000000407077c24 */ /* 0x001fca000f8e0200 */
[----:B-1----:R-:W-:-:S13]  /*0060*/  ISETP.GE.AND P0, PT, R7, UR5, PT ;  /* 0x0000000507007c0c */ /* 0x002fda000bf06270 */
[----:B------:R-:W-:Y:S05]  /*0070*/  @P0 EXIT ;  /* 0x000000000000094d */ /* 0x000fea0003800000 */
[----:B------:R-:W0:Y:S01]  /*0080*/  LDCU.64 UR6, c[0x0][0x380] ;  /* 0x00007000ff0677ac */ /* 0x000e220008000a00 */
[----:B------:R-:W1:Y:S01]  /*0090*/  LDC.64 R2, c[0x0][0x388] ;  /* 0x0000e200ff027b82 */ /* 0x000e620000000a00 */
[----:B------:R-:W2:Y:S01]  /*00a0*/  LDCU.64 UR4, c[0x0][0x358] ;  /* 0x00006b00ff0477ac */ /* 0x000ea20008000a00 */
[C---:B0-----:R-:W-:Y:S01]  /*00b0*/  IADD3 R4, P0, PT, R7.reuse, UR6, RZ ;  /* 0x0000000607047c10 */ /* 0x041fe2000ff1e0ff */
[----:B------:R-:W0:Y:S03]  /*00c0*/  LDCU.U8 UR6, c[0x0][0x394] ;  /* 0x00007280ff0677ac */ /* 0x000e260008000000 */
[----:B------:R-:W-:-:S05]  /*00d0*/  LEA.HI.X.SX32 R5, R7, UR7, 0x1, P0 ;  /* 0x0000000707057c11 */ /* 0x000fca00080f0eff */
[----:B--2---:R-:W2:Y:S01]  /*00e0*/  LDG.E.S8 R4, desc[UR4][R4.64] ;  /* 0x0000000404047981 */ /* 0x004ea2000c1e1300 */
[----:B-1----:R-:W-:Y:S01]  /*00f0*/  IMAD.WIDE R2, R7, 0x4, R2 ;  /* 0x0000000407027825 */ /* 0x002fe200078e0202 */
[----:B0-----:R-:W-:Y:S01]  /*0100*/  I2F.S8 R9, UR6 ;  /* 0x0000000600097d06 */ /* 0x001fe20008001400 */
[----:B------:R-:W0:Y:S07]  /*0110*/  LDCU UR6, c[0x0][0x390] ;  /* 0x00007200ff0677ac */ /* 0x000e2e0008000800 */
[----:B--2---:R-:W1:Y:S02]  /*0120*/  I2F.S16 R0, R4 ;  /* 0x0000000400007306 */ /* 0x004e640000101400 */
[----:B-1----:R-:W-:-:S04]  /*0130*/  FADD R0, R0, -R9 ;  /* 0x8000000900007221 */ /* 0x002fc80000000000 */
[----:B0-----:R-:W-:-:S05]  /*0140*/  FMUL R7, R0, UR6 ;  /* 0x0000000600077c20 */ /* 0x001fca0008400000 */
[----:B------:R-:W-:Y:S01]  /*0150*/  STG.E desc[UR4][R2.64], R7 ;  /* 0x0000000702007986 */ /* 0x000fe2000c101904 */
[----:B------:R-:W-:Y:S05]  /*0160*/  EXIT ;  /* 0x000000000000794d */ /* 0x000fea0003800000 */
.L_x_0:
[----:B------:R-:W-:-:S00]  /*0170*/  BRA `(.L_x_0) ;  /* 0xfffffffc00fc7947 */ /* 0x000fc0000383ffff */
[----:B------:R-:W-:-:S00]  /*0180*/  NOP ;  /* 0x0000000000007918 */ /* 0x000fc00000000000 */
[----:B------:R-:W-:-:S00]  /*0190*/  NOP ;  /* 0x0000000000007918 */ /* 0x000fc00000000000 */
[----:B------:R-:W-:-:S00]  /*01a0*/  NOP ;  /* 0x0000000000007918 */ /* 0x000fc00000000000 */
[----:B------:R-:W-:-:S00]  /*01b0*/  NOP ;  /* 0x0000000000007918 */ /* 0x000fc00000000000 */
[----:B------:R-:W-:-:S00]  /*01c0*/  NOP ;  /* 0x0000000000007918 */ /* 0x000fc00000000000 */
[----:B------:R-:W-:-:S00]  /*01d0*/  NOP ;  /* 0x0000000000007918 */ /* 0x000fc00000000000 */
[----:B------:R-:W-:-:S00]  /*01e0*/  NOP ;  /* 0x0000000000007918 */ /* 0x000fc00000000000 */
[----:B------:R-:W-:-:S00]  /*01f0*/  NOP ;  /* 0x0000000000007918 */ /* 0x000fc00000000000 */
.L_x_16:


//--------------------- .text._Z14quantizeKernelPKfPafai --------------------------
	.section	.text._Z14quantizeKernelPKfPafai,"ax",@progbits
	.align	128
        .global         _Z14quantizeKernelPKfPafai
        .type           _Z14quantizeKernelPKfPafai,@function
        .size           _Z14quantizeKernelPKfPafai,(.L_x_15 - _Z14quantizeKernelPKfPafai)
        .other          _Z14quantizeKernelPKfPafai,@"STO_CUDA_ENTRY STV_DEFAULT"
_Z14quantizeKernelPKfPafai:
.text._Z14quantizeKernelPKfPafai:
        /* <DEDUP_REMOVED lines=8> */
[----:B------:R-:W0:Y:S01]  /*0080*/  LDC.64 R4, c[0x0][0x380] ;  /* 0x0000e000ff047b82 */ /* 0x000e220000000a00 */
[----:B------:R-:W1:Y:S07]  /*0090*/  LDCU.64 UR4, c[0x0][0x358] ;  /* 0x00006b00ff0477ac */ /* 0x000e6e0008000a00 */
[----:B------:R-:W2:Y:S01]  /*00a0*/  LDC R9, c[0x0][0x390] ;  /* 0x0000e400ff097b82 */ /* 0x000ea20000000800 */
[----:B0-----:R-:W-:-:S05]  /*00b0*/  IMAD.WIDE R4, R2, 0x4, R4 ;  /* 0x0000000402047825 */ /* 0x001fca00078e0204 */
[----:B-1----:R-:W3:Y:S01]  /*00c0*/  LDG.E R0, desc[UR4][R4.64] ;  /* 0x0000000404007981 */ /* 0x002ee2000c1e1900 */
[----:B------:R-:W-:Y:S01]  /*00d0*/  BSSY.RECONVERGENT B0, `(.L_x_1) ;  /* 0x000000c000007945 */ /* 0x000fe20003800200 */
[----:B--2---:R-:W0:Y:S02]  /*00e0*/  MUFU.RCP R3, R9 ;  /* 0x0000000900037308 */ /* 0x004e240000001000 */
[----:B0-----:R-:W-:-:S04]  /*00f0*/  FFMA R6, R3, -R9, 1 ;  /* 0x3f80000003067423 */ /* 0x001fc80000000809 */
[----:B------:R-:W-:Y:S02]  /*0100*/  FFMA R3, R3, R6, R3 ;  /* 0x0000000603037223 */ /* 0x000fe40000000003 */
[----:B---3--:R-:W0:Y:S02]  /*0110*/  FCHK P0, R0, R9 ;  /* 0x0000000900007302 */ /* 0x008e240000000000 */
[----:B------:R-:W-:-:S04]  /*0120*/  FFMA R6, R0, R3, RZ ;  /* 0x0000000300067223 */ /* 0x000fc800000000ff */
[----:B------:R-:W-:-:S04]  /*0130*/  FFMA R7, R6, -R9, R0 ;  /* 0x8000000906077223 */ /* 0x000fc80000000000 */
[----:B------:R-:W-:Y:S01]  /*0140*/  FFMA R3, R3, R7, R6 ;  /* 0x0000000703037223 */ /* 0x000fe20000000006 */
[----:B0-----:R-:W-:Y:S06]  /*0150*/  @!P0 BRA `(.L_x_2) ;  /* 0x00000000000c8947 */ /* 0x001fec0003800000 */
[----:B------:R-:W-:-:S07]  /*0160*/  MOV R4, 0x180 ;  /* 0x0000018000047802 */ /* 0x000fce0000000f00 */
[----:B------:R-:W-:Y:S05]  /*0170*/  CALL.REL.NOINC `($__internal_0_$__cuda_sm3x_div_rn_noftz_f32_slowpath) ;  /* 0x0000000000307944 */ /* 0x000fea0003c00000 */
[----:B------:R-:W-:-:S07]  /*0180*/  IMAD.MOV.U32 R3, RZ, RZ, R0 ;  /* 0x000000ffff037224 */ /* 0x000fce00078e0000 */
.L_x_2:
[----:B------:R-:W-:Y:S05]  /*0190*/  BSYNC.RECONVERGENT B0 ;  /* 0x0000000000007941 */ /* 0x000fea0003800200 */
.L_x_1:
[----:B------:R-:W0:Y:S01]  /*01a0*/  LDC.U8 R0, c[0x0][0x394] ;  /* 0x0000e500ff007b82 */ /* 0x000e220000000000 */
[----:B------:R-:W1:Y:S01]  /*01b0*/  LDCU.64 UR6, c[0x0][0x388] ;  /* 0x00007100ff0677ac */ /* 0x000e620008000a00 */
[----:B------:R-:W2:Y:S01]  /*01c0*/  F2I.NTZ R3, R3 ;  /* 0x0000000300037305 */ /* 0x000ea20000203100 */
[----:B-1----:R-:W-:-:S04]  /*01d0*/  IADD3 R4, P0, PT, R2, UR6, RZ ;  /* 0x0000000602047c10 */ /* 0x002fc8000ff1e0ff */
[----:B------:R-:W-:Y:S02]  /*01e0*/  LEA.HI.X.SX32 R5, R2, UR7, 0x1, P0 ;  /* 0x0000000702057c11 */ /* 0x000fe400080f0eff */
[----:B0-----:R-:W-:-:S04]  /*01f0*/  PRMT R0, R0, 0x8880, RZ ;  /* 0x0000888000007816 */ /* 0x001fc800000000ff */
[----:B--2---:R-:W-:-:S04]  /*0200*/  VIADDMNMX R0, R3, R0, 0x7f, PT ;  /* 0x0000007f03007446 */ /* 0x004fc80003800100 */
[----:B------:R-:W-:-:S05]  /*0210*/  VIMNMX R7, PT, PT, R0, -0x80, !PT ;  /* 0xffffff8000077848 */ /* 0x000fca0007fe0100 */
[----:B------:R-:W-:Y:S01]  /*0220*/  STG.E.U8 desc[UR4][R4.64], R7 ;  /* 0x0000000704007986 */ /* 0x000fe2000c101104 */
[----:B------:R-:W-:Y:S05]  /*0230*/  EXIT ;  /* 0x000000000000794d */ /* 0x000fea0003800000 */
        .weak           $__internal_0_$__cuda_sm3x_div_rn_noftz_f32_slowpath
        .type           $__internal_0_$__cuda_sm3x_div_rn_noftz_f32_slowpath,@function
        .size           $__internal_0_$__cuda_sm3x_div_rn_noftz_f32_slowpath,(.L_x_15 - $__internal_0_$__cuda_sm3x_div_rn_noftz_f32_slowpath)
$__internal_0_$__cuda_sm3x_div_rn_noftz_f32_slowpath:
[----:B------:R-:W0:Y:S01]  /*0240*/  LDC R3, c[0x0][0x390] ;  /* 0x0000e400ff037b82 */ /* 0x000e220000000800 */
[--C-:B------:R-:W-:Y:S01]  /*0250*/  SHF.R.U32.HI R5, RZ, 0x17, R0.reuse ;  /* 0x00000017ff057819 */ /* 0x100fe20000011600 */
[----:B------:R-:W1:Y:S01]  /*0260*/  LDCU UR6, c[0x0][0x390] ;  /* 0x00007200ff0677ac */ /* 0x000e620008000800 */
[----:B------:R-:W-:Y:S01]  /*0270*/  BSSY.RECONVERGENT B1, `(.L_x_3) ;  /* 0x0000064000017945 */ /* 0x000fe20003800200 */
[----:B------:R-:W-:Y:S01]  /*0280*/  IMAD.MOV.U32 R7, RZ, RZ, R0 ;  /* 0x000000ffff077224 */ /* 0x000fe200078e0000 */
[----:B------:R-:W-:-:S05]  /*0290*/  LOP3.LUT R5, R5, 0xff, RZ, 0xc0, !PT ;  /* 0x000000ff05057812 */ /* 0x000fca00078ec0ff */
[----:B------:R-:W-:Y:S02]  /*02a0*/  VIADD R10, R5, 0xffffffff ;  /* 0xffffffff050a7836 */ /* 0x000fe40000000000 */
[----:B-1----:R-:W-:Y:S01]  /*02b0*/  IMAD.U32 R8, RZ, RZ, UR6 ;  /* 0x00000006ff087e24 */ /* 0x002fe2000f8e00ff */
[----:B0-----:R-:W-:-:S04]  /*02c0*/  SHF.R.U32.HI R6, RZ, 0x17, R3 ;  /* 0x00000017ff067819 */ /* 0x001fc80000011603 */
[----:B------:R-:W-:-:S05]  /*02d0*/  LOP3.LUT R6, R6, 0xff, RZ, 0xc0, !PT ;  /* 0x000000ff06067812 */ /* 0x000fca00078ec0ff */
[----:B------:R-:W-:-:S05]  /*02e0*/  VIADD R11, R6, 0xffffffff ;  /* 0xffffffff060b7836 */ /* 0x000fca0000000000 */
[----:B------:R-:W-:-:S04]  /*02f0*/  ISETP.GT.U32.AND P0, PT, R11, 0xfd, PT ;  /* 0x000000fd0b00780c */ /* 0x000fc80003f04070 */
[----:B------:R-:W-:-:S13]  /*0300*/  ISETP.GT.U32.OR P0, PT, R10, 0xfd, P0 ;  /* 0x000000fd0a00780c */ /* 0x000fda0000704470 */
[----:B------:R-:W-:Y:S01]  /*0310*/  @!P0 IMAD.MOV.U32 R9, RZ, RZ, RZ ;  /* 0x000000ffff098224 */ /* 0x000fe200078e00ff */
[----:B------:R-:W-:Y:S06]  /*0320*/  @!P0 BRA `(.L_x_4) ;  /* 0x00000000005c8947 */ /* 0x000fec0003800000 */
[----:B------:R-:W-:Y:S02]  /*0330*/  FSETP.GTU.FTZ.AND P1, PT, |R3|, +INF , PT ;  /* 0x7f8000000300780b */ /* 0x000fe40003f3c200 */
[----:B------:R-:W-:-:S04]  /*0340*/  FSETP.GTU.FTZ.AND P0, PT, |R0|, +INF , PT ;  /* 0x7f8000000000780b */ /* 0x000fc80003f1c200 */
[----:B------:R-:W-:-:S13]  /*0350*/  PLOP3.LUT P0, PT, P0, P1, PT, 0xf8, 0x8f ;  /* 0x00000000008f781c */ /* 0x000fda0000703f70 */
[----:B------:R-:W-:Y:S05]  /*0360*/  @P0 BRA `(.L_x_5) ;  /* 0x00000004004c0947 */ /* 0x000fea0003800000 */
[----:B------:R-:W-:-:S13]  /*0370*/  LOP3.LUT P0, RZ, R8, 0x7fffffff, R7, 0xc8, !PT ;  /* 0x7fffffff08ff7812 */ /* 0x000fda000780c807 */
[----:B------:R-:W-:Y:S05]  /*0380*/  @!P0 BRA `(.L_x_6) ;  /* 0x00000004003c8947 */ /* 0x000fea0003800000 */
[C---:B------:R-:W-:Y:S02]  /*0390*/  FSETP.NEU.FTZ.AND P2, PT, |R0|.reuse, +INF , PT ;  /* 0x7f8000000000780b */ /* 0x040fe40003f5d200 */
[----:B------:R-:W-:Y:S02]  /*03a0*/  FSETP.NEU.FTZ.AND P1, PT, |R3|, +INF , PT ;  /* 0x7f8000000300780b */ /* 0x000fe40003f3d200 */
[----:B------:R-:W-:-:S11]  /*03b0*/  FSETP.NEU.FTZ.AND P0, PT, |R0|, +INF , PT ;  /* 0x7f8000000000780b */ /* 0x000fd60003f1d200 */
[----:B------:R-:W-:Y:S05]  /*03c0*/  @!P1 BRA !P2, `(.L_x_6) ;  /* 0x00000004002c9947 */ /* 0x000fea0005000000 */
[----:B------:R-:W-:-:S04]  /*03d0*/  LOP3.LUT P2, RZ, R7, 0x7fffffff, RZ, 0xc0, !PT ;  /* 0x7fffffff07ff7812 */ /* 0x000fc8000784c0ff */
[----:B------:R-:W-:-:S13]  /*03e0*/  PLOP3.LUT P1, PT, P1, P2, PT, 0x2f, 0xf2 ;  /* 0x0000000000f2781c */ /* 0x000fda0000f24577 */
[----:B------:R-:W-:Y:S05]  /*03f0*/  @P1 BRA `(.L_x_7) ;  /* 0x0000000400181947 */ /* 0x000fea0003800000 */
[----:B------:R-:W-:-:S04]  /*0400*/  LOP3.LUT P1, RZ, R8, 0x7fffffff, RZ, 0xc0, !PT ;  /* 0x7fffffff08ff7812 */ /* 0x000fc8000782c0ff */
[----:B------:R-:W-:-:S13]  /*0410*/  PLOP3.LUT P0, PT, P0, P1, PT, 0x2f, 0xf2 ;  /* 0x0000000000f2781c */ /* 0x000fda0000702577 */
[----:B------:R-:W-:Y:S05]  /*0420*/  @P0 BRA `(.L_x_8) ;  /* 0x0000000400000947 */ /* 0x000fea0003800000 */
[----:B------:R-:W-:Y:S02]  /*0430*/  ISETP.GE.AND P0, PT, R10, RZ, PT ;  /* 0x000000ff0a00720c */ /* 0x000fe40003f06270 */
[----:B------:R-:W-:-:S11]  /*0440*/  ISETP.GE.AND P1, PT, R11, RZ, PT ;  /* 0x000000ff0b00720c */ /* 0x000fd60003f26270 */
[----:B------:R-:W-:Y:S02]  /*0450*/  @P0 IMAD.MOV.U32 R9, RZ, RZ, RZ ;  /* 0x000000ffff090224 */ /* 0x000fe400078e00ff */
[----:B------:R-:W-:Y:S01]  /*0460*/  @!P0 FFMA R7, R0, 1.84467440737095516160e+19, RZ ;  /* 0x5f80000000078823 */ /* 0x000fe200000000ff */
[----:B------:R-:W-:Y:S02]  /*0470*/  @!P0 IMAD.MOV.U32 R9, RZ, RZ, -0x40 ;  /* 0xffffffc0ff098424 */ /* 0x000fe400078e00ff */
[----:B------:R-:W-:Y:S02]  /*0480*/  @!P1 FFMA R8, R3, 1.84467440737095516160e+19, RZ ;  /* 0x5f80000003089823 */ /* 0x000fe400000000ff */
[----:B------:R-:W-:-:S07]  /*0490*/  @!P1 VIADD R9, R9, 0x40 ;  /* 0x0000004009099836 */ /* 0x000fce0000000000 */
.L_x_4:
[----:B------:R-:W-:Y:S01]  /*04a0*/  LEA R3, R6, 0xc0800000, 0x17 ;  /* 0xc080000006037811 */ /* 0x000fe200078eb8ff */
[----:B------:R-:W-:Y:S01]  /*04b0*/  VIADD R5, R5, 0xffffff81 ;  /* 0xffffff8105057836 */ /* 0x000fe20000000000 */
[----:B------:R-:W-:Y:S03]  /*04c0*/  BSSY.RECONVERGENT B2, `(.L_x_9) ;  /* 0x0000035000027945 */ /* 0x000fe60003800200 */
[----:B------:R-:W-:Y:S01]  /*04d0*/  IMAD.IADD R3, R8, 0x1, -R3 ;  /* 0x0000000108037824 */ /* 0x000fe200078e0a03 */
[C---:B------:R-:W-:Y:S01]  /*04e0*/  IADD3 R6, PT, PT, R5.reuse, 0x7f, -R6 ;  /* 0x0000007f05067810 */ /* 0x040fe20007ffe806 */
[----:B------:R-:W-:Y:S02]  /*04f0*/  IMAD R0, R5, -0x800000, R7 ;  /* 0xff80000005007824 */ /* 0x000fe400078e0207 */
[----:B------:R-:W0:Y:S01]  /*0500*/  MUFU.RCP R8, R3 ;  /* 0x0000000300087308 */ /* 0x000e220000001000 */
[----:B------:R-:W-:Y:S01]  /*0510*/  FADD.FTZ R11, -R3, -RZ ;  /* 0x800000ff030b7221 */ /* 0x000fe20000010100 */
[----:B------:R-:W-:-:S03]  /*0520*/  IMAD.IADD R6, R6, 0x1, R9 ;  /* 0x0000000106067824 */ /* 0x000fc600078e0209 */
[----:B0-----:R-:W-:-:S04]  /*0530*/  FFMA R13, R8, R11, 1 ;  /* 0x3f800000080d7423 */ /* 0x001fc8000000000b */
[----:B------:R-:W-:-:S04]  /*0540*/  FFMA R10, R8, R13, R8 ;  /* 0x0000000d080a7223 */ /* 0x000fc80000000008 */
[----:B------:R-:W-:-:S04]  /*0550*/  FFMA R7, R0, R10, RZ ;  /* 0x0000000a00077223 */ /* 0x000fc800000000ff */
[----:B------:R-:W-:-:S04]  /*0560*/  FFMA R8, R11, R7, R0 ;  /* 0x000000070b087223 */ /* 0x000fc80000000000 */
[----:B------:R-:W-:-:S04]  /*0570*/  FFMA R7, R10, R8, R7 ;  /* 0x000000080a077223 */ /* 0x000fc80000000007 */
[----:B------:R-:W-:-:S04]  /*0580*/  FFMA R8, R11, R7, R0 ;  /* 0x000000070b087223 */ /* 0x000fc80000000000 */
[----:B------:R-:W-:-:S05]  /*0590*/  FFMA R0, R10, R8, R7 ;  /* 0x000000080a007223 */ /* 0x000fca0000000007 */
[----:B------:R-:W-:-:S04]  /*05a0*/  SHF.R.U32.HI R3, RZ, 0x17, R0 ;  /* 0x00000017ff037819 */ /* 0x000fc80000011600 */
[----:B------:R-:W-:-:S05]  /*05b0*/  LOP3.LUT R3, R3, 0xff, RZ, 0xc0, !PT ;  /* 0x000000ff03037812 */ /* 0x000fca00078ec0ff */
[----:B------:R-:W-:-:S04]  /*05c0*/  IMAD.IADD R9, R3, 0x1, R6 ;  /* 0x0000000103097824 */ /* 0x000fc800078e0206 */
[----:B------:R-:W-:-:S05]  /*05d0*/  VIADD R3, R9, 0xffffffff ;  /* 0xffffffff09037836 */ /* 0x000fca0000000000 */
[----:B------:R-:W-:-:S13]  /*05e0*/  ISETP.GE.U32.AND P0, PT, R3, 0xfe, PT ;  /* 0x000000fe0300780c */ /* 0x000fda0003f06070 */
[----:B------:R-:W-:Y:S05]  /*05f0*/  @!P0 BRA `(.L_x_10) ;  /* 0x0000000000808947 */ /* 0x000fea0003800000 */
[----:B------:R-:W-:-:S13]  /*0600*/  ISETP.GT.AND P0, PT, R9, 0xfe, PT ;  /* 0x000000fe0900780c */ /* 0x000fda0003f04270 */
[----:B------:R-:W-:Y:S05]  /*0610*/  @P0 BRA `(.L_x_11) ;  /* 0x00000000006c0947 */ /* 0x000fea0003800000 */
[----:B------:R-:W-:-:S13]  /*0620*/  ISETP.GE.AND P0, PT, R9, 0x1, PT ;  /* 0x000000010900780c */ /* 0x000fda0003f06270 */
[----:B------:R-:W-:Y:S05]  /*0630*/  @P0 BRA `(.L_x_12) ;  /* 0x0000000000740947 */ /* 0x000fea0003800000 */
[----:B------:R-:W-:Y:S02]  /*0640*/  ISETP.GE.AND P0, PT, R9, -0x18, PT ;  /* 0xffffffe80900780c */ /* 0x000fe40003f06270 */
[----:B------:R-:W-:-:S11]  /*0650*/  LOP3.LUT R0, R0, 0x80000000, RZ, 0xc0, !PT ;  /* 0x8000000000007812 */ /* 0x000fd600078ec0ff */
[----:B------:R-:W-:Y:S05]  /*0660*/  @!P0 BRA `(.L_x_12) ;  /* 0x0000000000688947 */ /* 0x000fea0003800000 */
[CCC-:B------:R-:W-:Y:S01]  /*0670*/  FFMA.RZ R3, R10.reuse, R8.reuse, R7.reuse ;  /* 0x000000080a037223 */ /* 0x1c0fe2000000c007 */
[CCC-:B------:R-:W-:Y:S01]  /*0680*/  FFMA.RM R6, R10.reuse, R8.reuse, R7.reuse ;  /* 0x000000080a067223 */ /* 0x1c0fe20000004007 */
[C---:B------:R-:W-:Y:S02]  /*0690*/  ISETP.NE.AND P2, PT, R9.reuse, RZ, PT ;  /* 0x000000ff0900720c */ /* 0x040fe40003f45270 */
[----:B------:R-:W-:Y:S02]  /*06a0*/  ISETP.NE.AND P1, PT, R9, RZ, PT ;  /* 0x000000ff0900720c */ /* 0x000fe40003f25270 */
[----:B------:R-:W-:Y:S01]  /*06b0*/  LOP3.LUT R5, R3, 0x7fffff, RZ, 0xc0, !PT ;  /* 0x007fffff03057812 */ /* 0x000fe200078ec0ff */
[----:B------:R-:W-:Y:S01]  /*06c0*/  FFMA.RP R3, R10, R8, R7 ;  /* 0x000000080a037223 */ /* 0x000fe20000008007 */
[----:B------:R-:W-:Y:S02]  /*06d0*/  VIADD R8, R9, 0x20 ;  /* 0x0000002009087836 */ /* 0x000fe40000000000 */
[----:B------:R-:W-:Y:S01]  /*06e0*/  LOP3.LUT R5, R5, 0x800000, RZ, 0xfc, !PT ;  /* 0x0080000005057812 */ /* 0x000fe200078efcff */
[----:B------:R-:W-:Y:S01]  /*06f0*/  IMAD.MOV R7, RZ, RZ, -R9 ;  /* 0x000000ffff077224 */ /* 0x000fe200078e0a09 */
[----:B------:R-:W-:-:S02]  /*0700*/  FSETP.NEU.FTZ.AND P0, PT, R3, R6, PT ;  /* 0x000000060300720b */ /* 0x000fc40003f1d000 */
[----:B------:R-:W-:Y:S02]  /*0710*/  SHF.L.U32 R8, R5, R8, RZ ;  /* 0x0000000805087219 */ /* 0x000fe400000006ff */
[----:B------:R-:W-:Y:S02]  /*0720*/  SEL R6, R7, RZ, P2 ;  /* 0x000000ff07067207 */ /* 0x000fe40001000000 */
[----:B------:R-:W-:Y:S02]  /*0730*/  ISETP.NE.AND P1, PT, R8, RZ, P1 ;  /* 0x000000ff0800720c */ /* 0x000fe40000f25270 */
[----:B------:R-:W-:Y:S02]  /*0740*/  SHF.R.U32.HI R6, RZ, R6, R5 ;  /* 0x00000006ff067219 */ /* 0x000fe40000011605 */
[----:B------:R-:W-:Y:S02]  /*0750*/  PLOP3.LUT P0, PT, P0, P1, PT, 0xf8, 0x8f ;  /* 0x00000000008f781c */ /* 0x000fe40000703f70 */
[----:B------:R-:W-:-:S02]  /*0760*/  SHF.R.U32.HI R8, RZ, 0x1, R6 ;  /* 0x00000001ff087819 */ /* 0x000fc40000011606 */
[----:B------:R-:W-:-:S04]  /*0770*/  SEL R3, RZ, 0x1, !P0 ;  /* 0x00000001ff037807 */ /* 0x000fc80004000000 */
[----:B------:R-:W-:-:S04]  /*0780*/  LOP3.LUT R3, R3, 0x1, R8, 0xf8, !PT ;  /* 0x0000000103037812 */ /* 0x000fc800078ef808 */
[----:B------:R-:W-:-:S05]  /*0790*/  LOP3.LUT R3, R3, R6, RZ, 0xc0, !PT ;  /* 0x0000000603037212 */ /* 0x000fca00078ec0ff */
[----:B------:R-:W-:-:S05]  /*07a0*/  IMAD.IADD R3, R8, 0x1, R3 ;  /* 0x0000000108037824 */ /* 0x000fca00078e0203 */
[----:B------:R-:W-:Y:S01]  /*07b0*/  LOP3.LUT R0, R3, R0, RZ, 0xfc, !PT ;  /* 0x0000000003007212 */ /* 0x000fe200078efcff */
[----:B------:R-:W-:Y:S06]  /*07c0*/  BRA `(.L_x_12) ;  /* 0x0000000000107947 */ /* 0x000fec0003800000 */
.L_x_11:
[----:B------:R-:W-:-:S04]  /*07d0*/  LOP3.LUT R0, R0, 0x80000000, RZ, 0xc0, !PT ;  /* 0x8000000000007812 */ /* 0x000fc800078ec0ff */
[----:B------:R-:W-:Y:S01]  /*07e0*/  LOP3.LUT R0, R0, 0x7f800000, RZ, 0xfc, !PT ;  /* 0x7f80000000007812 */ /* 0x000fe200078efcff */
[----:B------:R-:W-:Y:S06]  /*07f0*/  BRA `(.L_x_12) ;  /* 0x0000000000047947 */ /* 0x000fec0003800000 */
.L_x_10:
[----:B------:R-:W-:-:S07]  /*0800*/  IMAD R0, R6, 0x800000, R0 ;  /* 0x0080000006007824 */ /* 0x000fce00078e0200 */
.L_x_12:
[----:B------:R-:W-:Y:S05]  /*0810*/  BSYNC.RECONVERGENT B2 ;  /* 0x0000000000027941 */ /* 0x000fea0003800200 */
.L_x_9:
[----:B------:R-:W-:Y:S05]  /*0820*/  BRA `(.L_x_13) ;  /* 0x0000000000207947 */ /* 0x000fea0003800000 */
.L_x_8:
[----:B------:R-:W-:-:S04]  /*0830*/  LOP3.LUT R0, R8, 0x80000000, R7, 0x48, !PT ;  /* 0x8000000008007812 */ /* 0x000fc800078e4807 */
[----:B------:R-:W-:Y:S01]  /*0840*/  LOP3.LUT R0, R0, 0x7f800000, RZ, 0xfc, !PT ;  /* 0x7f80000000007812 */ /* 0x000fe200078efcff */
[----:B------:R-:W-:Y:S06]  /*0850*/  BRA `(.L_x_13) ;  /* 0x0000000000147947 */ /* 0x000fec0003800000 */
.L_x_7:
[----:B------:R-:W-:Y:S01]  /*0860*/  LOP3.LUT R0, R8, 0x80000000, R7, 0x48, !PT ;  /* 0x8000000008007812 */ /* 0x000fe200078e4807 */
[----:B------:R-:W-:Y:S06]  /*0870*/  BRA `(.L_x_13) ;  /* 0x00000000000c7947 */ /* 0x000fec0003800000 */
.L_x_6:
[----:B------:R-:W0:Y:S01]  /*0880*/  MUFU.RSQ R0, -QNAN ;  /* 0xffc0000000007908 */ /* 0x000e220000001400 */
[----:B------:R-:W-:Y:S05]  /*0890*/  BRA `(.L_x_13) ;  /* 0x0000000000047947 */ /* 0x000fea0003800000 */
.L_x_5:
[----:B------:R-:W-:-:S07]  /*08a0*/  FADD.FTZ R0, R0, R3 ;  /* 0x0000000300007221 */ /* 0x000fce0000010000 */
.L_x_13:
[----:B------:R-:W-:Y:S05]  /*08b0*/  BSYNC.RECONVERGENT B1 ;  /* 0x0000000000017941 */ /* 0x000fea0003800200 */
.L_x_3:
[----:B------:R-:W-:-:S04]  /*08c0*/  IMAD.MOV.U32 R5, RZ, RZ, 0x0 ;  /* 0x00000000ff057424 */ /* 0x000fc800078e00ff */
[----:B0-----:R-:W-:Y:S05]  /*08d0*/  RET.REL.NODEC R4 `(_Z14quantizeKernelPKfPafai) ;  /* 0xfffffff404c87950 */ /* 0x001fea0003c3ffff */
.L_x_14:
        /* <DEDUP_REMOVED lines=10> */
.L_x_15:


//--------------------- .nv.shared.reserved.0     --------------------------
	.section	.nv.shared.reserved.0,"aw",@nobits
	.weak		__nv_reservedSMEM_offset_0_alias
	.size		__nv_reservedSMEM_offset_0_alias, 0, 64
	.other		__nv_reservedSMEM_offset_0_alias,@"STO_CUDA_RESERVED_SHARED STV_DEFAULT"
__nv_reservedSMEM_offset_0_alias:
	.zero		0
	.zero		64


//--------------------- .nv.constant0._Z16dequantizeKernelPKaPffai --------------------------
	.section	.nv.constant0._Z16dequantizeKernelPKaPffai,"a",@progbits
	.sectionflags	@""
	.align	4
.nv.constant0._Z16dequantizeKernelPKaPffai:
	.zero		924


//--------------------- .nv.constant0._Z14quantizeKernelPKfPafai --------------------------
	.section	.nv.constant0._Z14quantizeKernelPKfPafai,"a",@progbits
	.sectionflags	@""
	.align	4
.nv.constant0._Z14quantizeKernelPKfPafai:
	.zero		924


//--------------------- SYMBOLS --------------------------

	.type		.nv.reservedSmem.offset0,@object
	.size		.nv.reservedSmem.offset0,0x4
